	.headerflags	@"EF_CUDA_TEXMODE_UNIFIED EF_CUDA_64BIT_ADDRESS EF_CUDA_SM75 EF_CUDA_VIRTUAL_SM(EF_CUDA_SM75)"
	.elftype	@"ET_EXEC"


//--------------------- .nv.info                  --------------------------
	.section	.nv.info,"",@"SHT_CUDA_INFO"
	.align	4


	//----- nvinfo : EIATTR_REGCOUNT
	.align		4
        /*0000*/ 	.byte	0x04, 0x2f
        /*0002*/ 	.short	(.L_1 - .L_0)
	.align		4
.L_0:
        /*0004*/ 	.word	index@(_Z6kernelPiii)
        /*0008*/ 	.word	0x00000007


	//----- nvinfo : EIATTR_MAX_STACK_SIZE
	.align		4
.L_1:
        /*000c*/ 	.byte	0x04, 0x23
        /*000e*/ 	.short	(.L_3 - .L_2)
	.align		4
.L_2:
        /*0010*/ 	.word	index@(_Z6kernelPiii)
        /*0014*/ 	.word	0x00000000


	//----- nvinfo : EIATTR_MIN_STACK_SIZE
	.align		4
.L_3:
        /*0018*/ 	.byte	0x04, 0x12
        /*001a*/ 	.short	(.L_5 - .L_4)
	.align		4
.L_4:
        /*001c*/ 	.word	index@(_Z6kernelPiii)
        /*0020*/ 	.word	0x00000000


	//----- nvinfo : EIATTR_FRAME_SIZE
	.align		4
.L_5:
        /*0024*/ 	.byte	0x04, 0x11
        /*0026*/ 	.short	(.L_7 - .L_6)
	.align		4
.L_6:
        /*0028*/ 	.word	index@(_Z6kernelPiii)
        /*002c*/ 	.word	0x00000000
.L_7:


//--------------------- .nv.info._Z6kernelPiii    --------------------------
	.section	.nv.info._Z6kernelPiii,"",@"SHT_CUDA_INFO"
	.align	4


	//----- nvinfo : EIATTR_PARAM_CBANK
	.align		4
        /*0000*/ 	.byte	0x04, 0x0a
        /*0002*/ 	.short	(.L_9 - .L_8)
	.align		4
.L_8:
        /*0004*/ 	.word	index@(.nv.constant0._Z6kernelPiii)
        /*0008*/ 	.short	0x0160
        /*000a*/ 	.short	0x0010


	//----- nvinfo : EIATTR_CBANK_PARAM_SIZE
	.align		4
.L_9:
        /*000c*/ 	.byte	0x03, 0x19
        /*000e*/ 	.short	0x0010


	//----- nvinfo : EIATTR_KPARAM_INFO
	.align		4
        /*0010*/ 	.byte	0x04, 0x17
        /*0012*/ 	.short	(.L_11 - .L_10)
.L_10:
        /*0014*/ 	.word	0x00000000
        /*0018*/ 	.short	0x0002
        /*001a*/ 	.short	0x000c
        /*001c*/ 	.byte	0x00, 0xf0, 0x11, 0x00


	//----- nvinfo : EIATTR_KPARAM_INFO
	.align		4
.L_11:
        /*0020*/ 	.byte	0x04, 0x17
        /*0022*/ 	.short	(.L_13 - .L_12)
.L_12:
        /*0024*/ 	.word	0x00000000
        /*0028*/ 	.short	0x0001
        /*002a*/ 	.short	0x0008
        /*002c*/ 	.byte	0x00, 0xf0, 0x11, 0x00


	//----- nvinfo : EIATTR_KPARAM_INFO
	.align		4
.L_13:
        /*0030*/ 	.byte	0x04, 0x17
        /*0032*/ 	.short	(.L_15 - .L_14)
.L_14:
        /*0034*/ 	.word	0x00000000
        /*0038*/ 	.short	0x0000
        /*003a*/ 	.short	0x0000
        /*003c*/ 	.byte	0x00, 0xf0, 0x21, 0x00


	//----- nvinfo : EIATTR_MAXREG_COUNT
	.align		4
.L_15:
        /*0040*/ 	.byte	0x03, 0x1b
        /*0042*/ 	.short	0x00ff


	//----- nvinfo : EIATTR_EXIT_INSTR_OFFSETS
	.align		4
        /*0044*/ 	.byte	0x04, 0x1c
        /*0046*/ 	.short	(.L_17 - .L_16)


	//   ....[0]....
.L_16:
        /*0048*/ 	.word	0x00000150
.L_17:


//--------------------- .nv.constant0._Z6kernelPiii --------------------------
	.section	.nv.constant0._Z6kernelPiii,"a",@progbits
	.align	4
.nv.constant0._Z6kernelPiii:
	.zero		368


//--------------------- .text._Z6kernelPiii       --------------------------
	.section	.text._Z6kernelPiii,"ax",@progbits
	.sectioninfo	@"SHI_REGISTERS=7"
	.align	128
        .global         _Z6kernelPiii
        .type           _Z6kernelPiii,@function
        .size           _Z6kernelPiii,(.L_x_1 - _Z6kernelPiii)
        .other          _Z6kernelPiii,@"STO_CUDA_ENTRY STV_DEFAULT"
_Z6kernelPiii:
.text._Z6kernelPiii:
[----:B01----:R-:W-:-:S15]  /*0000*/  MOV R1, c[0x0][0x28] ;  /* 0x00000a0000017a02 */ /* 0x003fde0000000f00 */
[----:B01----:R-:W-:-:S15]  /*0010*/  MOV R2, 0x160 ;  /* 0x0000016000027802 */ /* 0x003fde0000000f00 */
[----:B01----:R1:W0:-:S15]  /*0020*/  LDC.64 R2, c[0x0][R2] ;  /* 0x0000000002027b82 */ /* 0x00321e0000000a00 */
[----:B01----:R-:W-:-:S15]  /*0030*/  MOV R0, R2 ;  /* 0x0000000200007202 */ /* 0x003fde0000000f00 */
[----:B01----:R-:W-:-:S15]  /*0040*/  MOV R4, R3 ;  /* 0x0000000300047202 */ /* 0x003fde0000000f00 */
[----:B01----:R-:W-:-:S15]  /*0050*/  MOV R3, R0 ;  /* 0x0000000000037202 */ /* 0x003fde0000000f00 */
[----:B01----:R-:W-:-:S15]  /*0060*/  MOV R4, R4 ;  /* 0x0000000400047202 */ /* 0x003fde0000000f00 */
[----:B01----:R-:W-:-:S15]  /*0070*/  MOV R0, 0x168 ;  /* 0x0000016800007802 */ /* 0x003fde0000000f00 */
[----:B01----:R1:W0:-:S15]  /*0080*/  LDC R0, c[0x0][R0] ;  /* 0x0000000000007b82 */ /* 0x00321e0000000800 */
[----:B01----:R-:W-:-:S15]  /*0090*/  MOV R0, R0 ;  /* 0x0000000000007202 */ /* 0x003fde0000000f00 */
[----:B01----:R-:W-:-:S15]  /*00a0*/  MOV R2, 0x16c ;  /* 0x0000016c00027802 */ /* 0x003fde0000000f00 */
[----:B01----:R1:W0:-:S15]  /*00b0*/  LDC R2, c[0x0][R2] ;  /* 0x0000000002027b82 */ /* 0x00321e0000000800 */
[----:B01----:R-:W-:-:S15]  /*00c0*/  MOV R2, R2 ;  /* 0x0000000200027202 */ /* 0x003fde0000000f00 */
[----:B01----:R-:W-:-:S15]  /*00d0*/  MOV R3, R3 ;  /* 0x0000000300037202 */ /* 0x003fde0000000f00 */
[----:B01----:R-:W-:-:S15]  /*00e0*/  MOV R4, R4 ;  /* 0x0000000400047202 */ /* 0x003fde0000000f00 */
[----:B01----:R-:W-:-:S15]  /*00f0*/  IADD3 R0, R2, R0, RZ ;  /* 0x0000000002007210 */ /* 0x003fde0007ffe0ff */
[----:B01----:R-:W-:-:S15]  /*0100*/  MOV R2, R3 ;  /* 0x0000000300027202 */ /* 0x003fde0000000f00 */
[----:B01----:R-:W-:-:S15]  /*0110*/  MOV R3, R4 ;  /* 0x0000000400037202 */ /* 0x003fde0000000f00 */
[----:B01----:R-:W-:-:S15]  /*0120*/  MOV R2, R2 ;  /* 0x0000000200027202 */ /* 0x003fde0000000f00 */
[----:B01----:R-:W-:-:S15]  /*0130*/  MOV R3, R3 ;  /* 0x0000000300037202 */ /* 0x003fde0000000f00 */
[----:B01----:R1:W-:-:S15]  /*0140*/  STG.E.SYS [R2], R0 ;  /* 0x0000000002007386 */ /* 0x0033de000010e900 */
[----:B01----:R-:W-:-:S15]  /*0150*/  EXIT ;  /* 0x000000000000794d */ /* 0x003fde0003800000 */
.L_x_0:
[----:B------:R-:W-:-:S00]  /*0160*/  BRA `(.L_x_0) ;  /* 0xfffffff000007947 */ /* 0x000fc0000383ffff */
[----:B------:R-:W-:-:S00]  /*0170*/  NOP ;  /* 0x0000000000007918 */ /* 0x000fc00000000000 */
.L_x_1:
